	.headerflags	@"EF_CUDA_TEXMODE_UNIFIED EF_CUDA_64BIT_ADDRESS EF_CUDA_ACCELERATORS EF_CUDA_SM90 EF_CUDA_VIRTUAL_SM(EF_CUDA_SM90)"
	.elftype	@"ET_EXEC"


//--------------------- .nv.info                  --------------------------
	.section	.nv.info,"",@"SHT_CUDA_INFO"
	.align	4


	//----- nvinfo : EIATTR_REGCOUNT
	.align		4
        /*0000*/ 	.byte	0x04, 0x2f
        /*0002*/ 	.short	(.L_3 - .L_2)
	.align		4
.L_2:
        /*0004*/ 	.word	index@(triton_poi_fused_div_maximum_mean_std_sub_10)
        /*0008*/ 	.word	0x00000016


	//----- nvinfo : EIATTR_MIN_STACK_SIZE
	.align		4
.L_3:
        /*000c*/ 	.byte	0x04, 0x12
        /*000e*/ 	.short	(.L_5 - .L_4)
	.align		4
.L_4:
        /*0010*/ 	.word	index@(triton_poi_fused_div_maximum_mean_std_sub_10)
        /*0014*/ 	.word	0x00000000


	//----- nvinfo : EIATTR_FRAME_SIZE
	.align		4
.L_5:
        /*0018*/ 	.byte	0x04, 0x11
        /*001a*/ 	.short	(.L_7 - .L_6)
	.align		4
.L_6:
        /*001c*/ 	.word	index@(triton_poi_fused_div_maximum_mean_std_sub_10)
        /*0020*/ 	.word	0x00000000


	//----- nvinfo : EIATTR_MIN_STACK_SIZE
	.align		4
.L_7:
        /*0024*/ 	.byte	0x04, 0x12
        /*0026*/ 	.short	(.L_9 - .L_8)
	.align		4
.L_8:
        /*0028*/ 	.word	index@(triton_poi_fused_div_maximum_mean_std_sub_10)
        /*002c*/ 	.word	0x00000000
.L_9:


//--------------------- .nv.info.triton_poi_fused_div_maximum_mean_std_sub_10 --------------------------
	.section	.nv.info.triton_poi_fused_div_maximum_mean_std_sub_10,"",@"SHT_CUDA_INFO"
	.sectionflags	@""
	.align	4


	//----- nvinfo : EIATTR_CUDA_API_VERSION
	.align		4
        /*0000*/ 	.byte	0x04, 0x37
        /*0002*/ 	.short	(.L_11 - .L_10)
.L_10:
        /*0004*/ 	.word	0x0000007c


	//----- nvinfo : EIATTR_KPARAM_INFO
	.align		4
.L_11:
        /*0008*/ 	.byte	0x04, 0x17
        /*000a*/ 	.short	(.L_13 - .L_12)
.L_12:
        /*000c*/ 	.word	0x00000000
        /*0010*/ 	.short	0x0005
        /*0012*/ 	.short	0x0024
        /*0014*/ 	.byte	0x00, 0xf0, 0x11, 0x00


	//----- nvinfo : EIATTR_KPARAM_INFO
	.align		4
.L_13:
        /*0018*/ 	.byte	0x04, 0x17
        /*001a*/ 	.short	(.L_15 - .L_14)
.L_14:
        /*001c*/ 	.word	0x00000000
        /*0020*/ 	.short	0x0004
        /*0022*/ 	.short	0x0020
        /*0024*/ 	.byte	0x00, 0xf0, 0x11, 0x00


	//----- nvinfo : EIATTR_KPARAM_INFO
	.align		4
.L_15:
        /*0028*/ 	.byte	0x04, 0x17
        /*002a*/ 	.short	(.L_17 - .L_16)
.L_16:
        /*002c*/ 	.word	0x00000000
        /*0030*/ 	.short	0x0003
        /*0032*/ 	.short	0x0018
        /*0034*/ 	.byte	0x00, 0xf4, 0x21, 0x00


	//----- nvinfo : EIATTR_KPARAM_INFO
	.align		4
.L_17:
        /*0038*/ 	.byte	0x04, 0x17
        /*003a*/ 	.short	(.L_19 - .L_18)
.L_18:
        /*003c*/ 	.word	0x00000000
        /*0040*/ 	.short	0x0002
        /*0042*/ 	.short	0x0010
        /*0044*/ 	.byte	0x00, 0xf4, 0x21, 0x00


	//----- nvinfo : EIATTR_KPARAM_INFO
	.align		4
.L_19:
        /*0048*/ 	.byte	0x04, 0x17
        /*004a*/ 	.short	(.L_21 - .L_20)
.L_20:
        /*004c*/ 	.word	0x00000000
        /*0050*/ 	.short	0x0001
        /*0052*/ 	.short	0x0008
        /*0054*/ 	.byte	0x00, 0xf4, 0x21, 0x00


	//----- nvinfo : EIATTR_KPARAM_INFO
	.align		4
.L_21:
        /*0058*/ 	.byte	0x04, 0x17
        /*005a*/ 	.short	(.L_23 - .L_22)
.L_22:
        /*005c*/ 	.word	0x00000000
        /*0060*/ 	.short	0x0000
        /*0062*/ 	.short	0x0000
        /*0064*/ 	.byte	0x00, 0xf4, 0x21, 0x00


	//----- nvinfo : EIATTR_SPARSE_MMA_MASK
	.align		4
.L_23:
        /*0068*/ 	.byte	0x03, 0x50
        /*006a*/ 	.short	0x0000


	//----- nvinfo : EIATTR_MAXREG_COUNT
	.align		4
        /*006c*/ 	.byte	0x03, 0x1b
        /*006e*/ 	.short	0x00ff


	//----- nvinfo : EIATTR_EXIT_INSTR_OFFSETS
	.align		4
        /*0070*/ 	.byte	0x04, 0x1c
        /*0072*/ 	.short	(.L_25 - .L_24)


	//   ....[0]....
.L_24:
        /*0074*/ 	.word	0x000004e0


	//   ....[1]....
        /*0078*/ 	.word	0x00000540


	//----- nvinfo : EIATTR_REQNTID
	.align		4
.L_25:
        /*007c*/ 	.byte	0x04, 0x10
        /*007e*/ 	.short	(.L_27 - .L_26)
.L_26:
        /*0080*/ 	.word	0x00000080
        /*0084*/ 	.word	0x00000001
        /*0088*/ 	.word	0x00000001


	//----- nvinfo : EIATTR_CBANK_PARAM_SIZE
	.align		4
.L_27:
        /*008c*/ 	.byte	0x03, 0x19
        /*008e*/ 	.short	0x0028


	//----- nvinfo : EIATTR_PARAM_CBANK
	.align		4
        /*0090*/ 	.byte	0x04, 0x0a
        /*0092*/ 	.short	(.L_29 - .L_28)
	.align		4
.L_28:
        /*0094*/ 	.word	index@(.nv.constant0.triton_poi_fused_div_maximum_mean_std_sub_10)
        /*0098*/ 	.short	0x0210
        /*009a*/ 	.short	0x0028


	//----- nvinfo : EIATTR_SW_WAR
	.align		4
.L_29:
        /*009c*/ 	.byte	0x04, 0x36
        /*009e*/ 	.short	(.L_31 - .L_30)
.L_30:
        /*00a0*/ 	.word	0x00000008
.L_31:


//--------------------- .nv.callgraph             --------------------------
	.section	.nv.callgraph,"",@"SHT_CUDA_CALLGRAPH"
	.align	4
	.sectionentsize	8
	.align		4
        /*0000*/ 	.word	0x00000000
	.align		4
        /*0004*/ 	.word	0xffffffff
	.align		4
        /*0008*/ 	.word	0x00000000
	.align		4
        /*000c*/ 	.word	0xfffffffe
	.align		4
        /*0010*/ 	.word	0x00000000
	.align		4
        /*0014*/ 	.word	0xfffffffd
	.align		4
        /*0018*/ 	.word	0x00000000
	.align		4
        /*001c*/ 	.word	0xfffffffc


//--------------------- .nv.constant4             --------------------------
	.section	.nv.constant4,"a",@progbits
	.align	8
	.align		8
.nv.constant4:
        /*0000*/ 	.dword	_$_str
	.align		8
        /*0008*/ 	.dword	_$_str_$_2


//--------------------- .text.triton_poi_fused_div_maximum_mean_std_sub_10 --------------------------
	.section	.text.triton_poi_fused_div_maximum_mean_std_sub_10,"ax",@progbits
	.sectionflags	@"SHF_BARRIERS=1"
	.align	128
        .global         triton_poi_fused_div_maximum_mean_std_sub_10
        .type           triton_poi_fused_div_maximum_mean_std_sub_10,@function
        .size           triton_poi_fused_div_maximum_mean_std_sub_10,(.L_x_1 - triton_poi_fused_div_maximum_mean_std_sub_10)
        .other          triton_poi_fused_div_maximum_mean_std_sub_10,@"STO_CUDA_ENTRY STV_DEFAULT"
triton_poi_fused_div_maximum_mean_std_sub_10:
.text.triton_poi_fused_div_maximum_mean_std_sub_10:
[----:B------:R-:W0:Y:S01]  /*0000*/  LDC R1, c[0x0][0x28] ;  /* 0x00000a00ff017b82 */ /* 0x000e220000000800 */
[----:B------:R-:W1:Y:S07]  /*0010*/  S2R R0, SR_CTAID.Y ;  /* 0x0000000000007919 */ /* 0x000e6e0000002600 */
[----:B------:R-:W2:Y:S01]  /*0020*/  LDC.64 R4, c[0x0][0x220] ;  /* 0x00008800ff047b82 */ /* 0x000ea20000000a00 */
[----:B------:R-:W-:Y:S01]  /*0030*/  HFMA2.MMA R12, -RZ, RZ, 0, 0 ;  /* 0x00000000ff0c7435 */ /* 0x000fe200000001ff */
[----:B------:R-:W-:Y:S01]  /*0040*/  ULDC.64 UR6, c[0x0][0x208] ;  /* 0x0000820000067ab9 */ /* 0x000fe20000000a00 */
[----:B------:R-:W3:Y:S01]  /*0050*/  S2R R2, SR_TID.X ;  /* 0x0000000000027919 */ /* 0x000ee20000002100 */
[----:B------:R-:W4:Y:S04]  /*0060*/  S2R R11, SR_CTAID.X ;  /* 0x00000000000b7919 */ /* 0x000f280000002500 */
[----:B------:R-:W5:Y:S08]  /*0070*/  LDC.64 R14, c[0x0][0x210] ;  /* 0x00008400ff0e7b82 */ /* 0x000f700000000a00 */
[----:B------:R-:W4:Y:S01]  /*0080*/  LDC.64 R8, c[0x0][0x218] ;  /* 0x00008600ff087b82 */ /* 0x000f220000000a00 */
[C---:B-1----:R-:W-:Y:S01]  /*0090*/  IMAD.HI R3, R0.reuse, 0x55555556, RZ ;  /* 0x5555555600037827 */ /* 0x042fe200078e02ff */
[----:B------:R-:W-:-:S04]  /*00a0*/  ISETP.GE.AND P0, PT, R0, 0xc, PT ;  /* 0x0000000c0000780c */ /* 0x000fc80003f06270 */
[----:B------:R-:W-:-:S05]  /*00b0*/  LEA.HI R3, R3, R3, RZ, 0x1 ;  /* 0x0000000303037211 */ /* 0x000fca00078f08ff */
[----:B--2---:R-:W-:-:S05]  /*00c0*/  IMAD.WIDE R4, R3, 0x4, R4 ;  /* 0x0000000403047825 */ /* 0x004fca00078e0204 */
[----:B------:R1:W2:Y:S01]  /*00d0*/  @!P0 LDG.E.EL R12, desc[UR6][R4.64] ;  /* 0x00000006040c8981 */ /* 0x0002a2000c2e1900 */
[----:B---3--:R-:W-:Y:S01]  /*00e0*/  SHF.L.U32 R13, R2, 0x2, RZ ;  /* 0x00000002020d7819 */ /* 0x008fe200000006ff */
[----:B0---4-:R-:W-:Y:S01]  /*00f0*/  IMAD.WIDE R8, R3, 0x4, R8 ;  /* 0x0000000403087825 */ /* 0x011fe200078e0208 */
[----:B------:R-:W-:Y:S02]  /*0100*/  SHF.L.U32 R11, R11, 0x9, RZ ;  /* 0x000000090b0b7819 */ /* 0x000fe400000006ff */
[----:B------:R-:W-:Y:S02]  /*0110*/  LOP3.LUT R13, R13, 0x1fc, RZ, 0xc0, !PT ;  /* 0x000001fc0d0d7812 */ /* 0x000fe400078ec0ff */
[----:B------:R-:W-:Y:S02]  /*0120*/  MOV R10, RZ ;  /* 0x000000ff000a7202 */ /* 0x000fe40000000f00 */
[----:B------:R-:W-:Y:S02]  /*0130*/  LEA R6, R0, R13, 0xc ;  /* 0x0000000d00067211 */ /* 0x000fe400078e60ff */
[----:B-1----:R-:W-:-:S02]  /*0140*/  CS2R R4, SRZ ;  /* 0x0000000000047805 */ /* 0x002fc4000001ff00 */
[----:B------:R-:W-:Y:S01]  /*0150*/  IADD3 R7, R11, R6, RZ ;  /* 0x000000060b077210 */ /* 0x000fe20007ffe0ff */
[----:B------:R0:W3:Y:S04]  /*0160*/  @!P0 LDG.E.EL R10, desc[UR6][R8.64] ;  /* 0x00000006080a8981 */ /* 0x0000e8000c2e1900 */
[----:B-----5:R-:W-:Y:S01]  /*0170*/  IMAD.WIDE R14, R7, 0x4, R14 ;  /* 0x00000004070e7825 */ /* 0x020fe200078e020e */
[----:B------:R-:W-:-:S06]  /*0180*/  CS2R R6, SRZ ;  /* 0x0000000000067805 */ /* 0x000fcc000001ff00 */
[----:B------:R-:W3:Y:S01]  /*0190*/  @!P0 LDG.E.EL.128 R4, desc[UR6][R14.64] ;  /* 0x000000060e048981 */ /* 0x000ee2000c2e1d00 */
[----:B------:R-:W1:Y:S01]  /*01a0*/  S2UR UR5, SR_CgaCtaId ;  /* 0x00000000000579c3 */ /* 0x000e620000008800 */
[----:B------:R-:W-:Y:S02]  /*01b0*/  UMOV UR4, 0x400 ;  /* 0x0000040000047882 */ /* 0x000fe40000000000 */
[----:B-1----:R-:W-:-:S06]  /*01c0*/  UPRMT UR4, UR5, 0x654, UR4 ;  /* 0x0000065405047896 */ /* 0x002fcc0008000004 */
[----:B------:R-:W-:Y:S02]  /*01d0*/  LEA R13, R13, UR4, 0x2 ;  /* 0x000000040d0d7c11 */ /* 0x000fe4000f8e10ff */
[----:B0-----:R-:W-:Y:S01]  /*01e0*/  LOP3.LUT R8, R2, 0x7f, RZ, 0xc0, !PT ;  /* 0x0000007f02087812 */ /* 0x001fe200078ec0ff */
[----:B------:R-:W-:Y:S01]  /*01f0*/  IMAD R0, R3, -0x3, R0 ;  /* 0xfffffffd03007824 */ /* 0x000fe200078e0200 */
[----:B------:R-:W-:-:S04]  /*0200*/  LOP3.LUT R11, R11, 0x7f, R2, 0xf8, !PT ;  /* 0x0000007f0b0b7812 */ /* 0x000fc800078ef802 */
[----:B------:R-:W-:Y:S01]  /*0210*/  LOP3.LUT R2, R11, 0x80, RZ, 0xfc, !PT ;  /* 0x000000800b027812 */ /* 0x000fe200078efcff */
[----:B--2---:R-:W-:-:S04]  /*0220*/  FMUL R12, R12, 8.1386831880081444979e-05 ;  /* 0x38aaae390c0c7820 */ /* 0x004fc80000400000 */
[----:B------:R-:W0:Y:S02]  /*0230*/  MUFU.SQRT R16, R12 ;  /* 0x0000000c00107308 */ /* 0x000e240000002000 */
[C---:B0-----:R-:W-:Y:S02]  /*0240*/  FSETP.GT.AND P1, PT, R16.reuse, 0.0090210977941751480103, PT ;  /* 0x3c13cd3a1000780b */ /* 0x041fe40003f24000 */
[----:B------:R-:W-:-:S11]  /*0250*/  FSETP.NAN.AND P2, PT, R16, R16, PT ;  /* 0x000000101000720b */ /* 0x000fd60003f48000 */
[----:B------:R-:W-:-:S04]  /*0260*/  @!P1 FSEL R16, R16, 0.0090210977941751480103, P2 ;  /* 0x3c13cd3a10109808 */ /* 0x000fc80001000000 */
[C---:B------:R-:W-:Y:S02]  /*0270*/  FSETP.GT.AND P1, PT, R16.reuse, 8.50705917302346158658e+37, PT ;  /* 0x7e8000001000780b */ /* 0x040fe40003f24000 */
[----:B------:R-:W-:-:S11]  /*0280*/  FSETP.GEU.AND P2, PT, R16, 1.175494350822287508e-38, PT ;  /* 0x008000001000780b */ /* 0x000fd60003f4e000 */
[----:B------:R-:W-:-:S04]  /*0290*/  @P1 FMUL R16, R16, 0.25 ;  /* 0x3e80000010101820 */ /* 0x000fc80000400000 */
[----:B------:R-:W-:Y:S01]  /*02a0*/  @!P2 FMUL R16, R16, 16777216 ;  /* 0x4b8000001010a820 */ /* 0x000fe20000400000 */
[C---:B---3--:R-:W-:Y:S01]  /*02b0*/  FFMA R7, R10.reuse, -8.1380210758652538061e-05, R7 ;  /* 0xb8aaaaab0a077823 */ /* 0x048fe20000000007 */
[C---:B------:R-:W-:Y:S01]  /*02c0*/  FFMA R6, R10.reuse, -8.1380210758652538061e-05, R6 ;  /* 0xb8aaaaab0a067823 */ /* 0x040fe20000000006 */
[----:B------:R-:W-:-:S03]  /*02d0*/  FFMA R4, R10, -8.1380210758652538061e-05, R4 ;  /* 0xb8aaaaab0a047823 */ /* 0x000fc60000000004 */
[----:B------:R-:W0:Y:S01]  /*02e0*/  MUFU.RCP R16, R16 ;  /* 0x0000001000107308 */ /* 0x000e220000001000 */
[----:B------:R-:W-:Y:S01]  /*02f0*/  FFMA R5, R10, -8.1380210758652538061e-05, R5 ;  /* 0xb8aaaaab0a057823 */ /* 0x000fe20000000005 */
[----:B------:R-:W-:Y:S01]  /*0300*/  @P1 FMUL R4, R4, 0.25 ;  /* 0x3e80000004041820 */ /* 0x000fe20000400000 */
[----:B------:R-:W-:Y:S01]  /*0310*/  @P1 FMUL R6, R6, 0.25 ;  /* 0x3e80000006061820 */ /* 0x000fe20000400000 */
[----:B------:R-:W-:Y:S01]  /*0320*/  @P1 FMUL R7, R7, 0.25 ;  /* 0x3e80000007071820 */ /* 0x000fe20000400000 */
[----:B------:R-:W-:Y:S01]  /*0330*/  @P1 FMUL R5, R5, 0.25 ;  /* 0x3e80000005051820 */ /* 0x000fe20000400000 */
[----:B------:R-:W-:Y:S01]  /*0340*/  @!P2 FMUL R4, R4, 16777216 ;  /* 0x4b8000000404a820 */ /* 0x000fe20000400000 */
[----:B------:R-:W-:Y:S01]  /*0350*/  @!P2 FMUL R6, R6, 16777216 ;  /* 0x4b8000000606a820 */ /* 0x000fe20000400000 */
[----:B------:R-:W-:Y:S01]  /*0360*/  @!P2 FMUL R7, R7, 16777216 ;  /* 0x4b8000000707a820 */ /* 0x000fe20000400000 */
[----:B------:R-:W-:Y:S01]  /*0370*/  @!P2 FMUL R5, R5, 16777216 ;  /* 0x4b8000000505a820 */ /* 0x000fe20000400000 */
[----:B0-----:R-:W-:-:S03]  /*0380*/  FMUL R4, R16, R4 ;  /* 0x0000000410047220 */ /* 0x001fc60000400000 */
[C---:B------:R-:W-:Y:S01]  /*0390*/  FMUL R5, R16.reuse, R5 ;  /* 0x0000000510057220 */ /* 0x040fe20000400000 */
[C---:B------:R-:W-:Y:S01]  /*03a0*/  FMUL R6, R16.reuse, R6 ;  /* 0x0000000610067220 */ /* 0x040fe20000400000 */
[----:B------:R-:W-:-:S05]  /*03b0*/  FMUL R7, R16, R7 ;  /* 0x0000000710077220 */ /* 0x000fca0000400000 */
[----:B------:R0:W-:Y:S01]  /*03c0*/  STS.128 [R13], R4 ;  /* 0x000000040d007388 */ /* 0x0001e20000000c00 */
[----:B------:R-:W-:Y:S02]  /*03d0*/  LEA R12, R8, UR4, 0x2 ;  /* 0x00000004080c7c11 */ /* 0x000fe4000f8e10ff */
[----:B------:R-:W1:Y:S08]  /*03e0*/  LDC.64 R8, c[0x0][0x228] ;  /* 0x00008a00ff087b82 */ /* 0x000e700000000a00 */
[----:B------:R-:W-:Y:S06]  /*03f0*/  BAR.SYNC.DEFER_BLOCKING 0x0 ;  /* 0x0000000000007b1d */ /* 0x000fec0000010000 */
[----:B------:R-:W2:Y:S04]  /*0400*/  LDS R15, [R12] ;  /* 0x000000000c0f7984 */ /* 0x000ea80000000800 */
[----:B------:R-:W3:Y:S04]  /*0410*/  LDS R17, [R12+0x200] ;  /* 0x000200000c117984 */ /* 0x000ee80000000800 */
[----:B------:R-:W4:Y:S01]  /*0420*/  LDS R19, [R12+0x400] ;  /* 0x000400000c137984 */ /* 0x000f220000000800 */
[----:B------:R-:W-:Y:S01]  /*0430*/  IMAD R10, R3, 0x3000, R0 ;  /* 0x00003000030a7824 */ /* 0x000fe200078e0200 */
[----:B------:R-:W-:-:S03]  /*0440*/  LOP3.LUT R0, R11, 0x100, RZ, 0xfc, !PT ;  /* 0x000001000b007812 */ /* 0x000fc600078efcff */
[--C-:B------:R-:W-:Y:S02]  /*0450*/  IMAD R3, R11, 0x3, R10.reuse ;  /* 0x000000030b037824 */ /* 0x100fe400078e020a */
[--C-:B0-----:R-:W-:Y:S02]  /*0460*/  IMAD R5, R2, 0x3, R10.reuse ;  /* 0x0000000302057824 */ /* 0x101fe400078e020a */
[----:B------:R-:W-:Y:S02]  /*0470*/  IMAD R7, R0, 0x3, R10 ;  /* 0x0000000300077824 */ /* 0x000fe400078e020a */
[----:B-1----:R-:W-:-:S04]  /*0480*/  IMAD.WIDE R2, R3, 0x4, R8 ;  /* 0x0000000403027825 */ /* 0x002fc800078e0208 */
[----:B------:R-:W-:-:S04]  /*0490*/  IMAD.WIDE R4, R5, 0x4, R8 ;  /* 0x0000000405047825 */ /* 0x000fc800078e0208 */
[----:B------:R-:W-:Y:S01]  /*04a0*/  IMAD.WIDE R6, R7, 0x4, R8 ;  /* 0x0000000407067825 */ /* 0x000fe200078e0208 */
[----:B--2---:R0:W-:Y:S04]  /*04b0*/  @!P0 STG.E desc[UR6][R2.64], R15 ;  /* 0x0000000f02008986 */ /* 0x0041e8000c101906 */
[----:B---3--:R0:W-:Y:S04]  /*04c0*/  @!P0 STG.E desc[UR6][R4.64], R17 ;  /* 0x0000001104008986 */ /* 0x0081e8000c101906 */
[----:B----4-:R0:W-:Y:S02]  /*04d0*/  @!P0 STG.E desc[UR6][R6.64], R19 ;  /* 0x0000001306008986 */ /* 0x0101e4000c101906 */
[----:B0-----:R-:W-:Y:S05]  /*04e0*/  @P0 EXIT ;  /* 0x000000000000094d */ /* 0x001fea0003800000 */
[----:B0-----:R-:W0:Y:S01]  /*04f0*/  LDS R3, [R12+0x600] ;  /* 0x000600000c037984 */ /* 0x001e220000000800 */
[----:B------:R-:W-:-:S05]  /*0500*/  LOP3.LUT R11, R11, 0x180, RZ, 0xfc, !PT ;  /* 0x000001800b0b7812 */ /* 0x000fca00078efcff */
[----:B------:R-:W-:-:S04]  /*0510*/  IMAD R11, R11, 0x3, R10 ;  /* 0x000000030b0b7824 */ /* 0x000fc800078e020a */
[----:B------:R-:W-:-:S05]  /*0520*/  IMAD.WIDE R8, R11, 0x4, R8 ;  /* 0x000000040b087825 */ /* 0x000fca00078e0208 */
[----:B0-----:R-:W-:Y:S01]  /*0530*/  STG.E desc[UR6][R8.64], R3 ;  /* 0x0000000308007986 */ /* 0x001fe2000c101906 */
[----:B------:R-:W-:Y:S05]  /*0540*/  EXIT ;  /* 0x000000000000794d */ /* 0x000fea0003800000 */
.L_x_0:
[----:B------:R-:W-:-:S00]  /*0550*/  BRA `(.L_x_0) ;  /* 0xfffffffc00fc7947 */ /* 0x000fc0000383ffff */
[----:B------:R-:W-:-:S00]  /*0560*/  NOP ;  /* 0x0000000000007918 */ /* 0x000fc00000000000 */
        /* <DEDUP_REMOVED lines=9> */
.L_x_1:


//--------------------- .nv.global.init           --------------------------
	.section	.nv.global.init,"aw",@progbits
.nv.global.init:
	.type		_$_str,@object
	.size		_$_str,(_$_str_$_2 - _$_str)
_$_str:
        /*0000*/ 	.byte	0x5f, 0x5f, 0x43, 0x55, 0x44, 0x41, 0x5f, 0x46, 0x54, 0x5a, 0x00
	.type		_$_str_$_2,@object
	.size		_$_str_$_2,(.L_1 - _$_str_$_2)
_$_str_$_2:
        /*000b*/ 	.byte	0x5f, 0x5f, 0x43, 0x55, 0x44, 0x41, 0x5f, 0x50, 0x52, 0x45, 0x43, 0x5f, 0x53, 0x51, 0x52, 0x54
        /*001b*/ 	.byte	0x00
.L_1:


//--------------------- .nv.shared.triton_poi_fused_div_maximum_mean_std_sub_10 --------------------------
	.section	.nv.shared.triton_poi_fused_div_maximum_mean_std_sub_10,"aw",@nobits
	.sectionflags	@""
	.align	16
	.zero		1024


//--------------------- .nv.constant0.triton_poi_fused_div_maximum_mean_std_sub_10 --------------------------
	.section	.nv.constant0.triton_poi_fused_div_maximum_mean_std_sub_10,"a",@progbits
	.sectionflags	@""
	.align	4
.nv.constant0.triton_poi_fused_div_maximum_mean_std_sub_10:
	.zero		568
